//
// Generated by NVIDIA NVVM Compiler
//
// Compiler Build ID: CL-36424714
// Cuda compilation tools, release 13.0, V13.0.88
// Based on NVVM 20.0.0
//

.version 9.0
.target sm_100
.address_size 64

	// .globl	_Z23BlockSumReductionKernelPfS_
// _ZZ23BlockSumReductionKernelPfS_E12input_shared has been demoted

.visible .entry _Z23BlockSumReductionKernelPfS_(
	.param .u64 .ptr .align 1 _Z23BlockSumReductionKernelPfS__param_0,
	.param .u64 .ptr .align 1 _Z23BlockSumReductionKernelPfS__param_1
)
{
	.reg .pred 	%p<5>;
	.reg .b32 	%r<18>;
	.reg .b32 	%f<9>;
	.reg .b64 	%rd<7>;
	// demoted variable
	.shared .align 4 .b8 _ZZ23BlockSumReductionKernelPfS_E12input_shared[4096];
	ld.param.u64 	%rd2, [_Z23BlockSumReductionKernelPfS__param_0];
	ld.param.u64 	%rd1, [_Z23BlockSumReductionKernelPfS__param_1];
	cvta.to.global.u64 	%rd3, %rd2;
	mov.u32 	%r1, %tid.x;
	mov.u32 	%r2, %ntid.x;
	mov.u32 	%r7, %ctaid.x;
	mad.lo.s32 	%r8, %r7, %r2, %r1;
	shl.b32 	%r9, %r8, 1;
	mul.wide.u32 	%rd4, %r9, 4;
	add.s64 	%rd5, %rd3, %rd4;
	ld.global.f32 	%f1, [%rd5];
	ld.global.f32 	%f2, [%rd5+4];
	add.f32 	%f3, %f1, %f2;
	shl.b32 	%r10, %r1, 2;
	mov.u32 	%r11, _ZZ23BlockSumReductionKernelPfS_E12input_shared;
	add.s32 	%r3, %r11, %r10;
	st.shared.f32 	[%r3], %f3;
	bar.sync 	0;
	setp.lt.u32 	%p1, %r2, 2;
	@%p1 bra 	$L__BB0_5;
	shr.u32 	%r4, %r2, 1;
	mov.b32 	%r17, 1;
$L__BB0_2:
	shl.b32 	%r6, %r17, 1;
	add.s32 	%r13, %r6, -1;
	and.b32  	%r14, %r13, %r1;
	setp.ne.s32 	%p2, %r14, 0;
	@%p2 bra 	$L__BB0_4;
	shl.b32 	%r15, %r17, 2;
	add.s32 	%r16, %r3, %r15;
	ld.shared.f32 	%f4, [%r16];
	ld.shared.f32 	%f5, [%r3];
	add.f32 	%f6, %f4, %f5;
	st.shared.f32 	[%r3], %f6;
$L__BB0_4:
	bar.sync 	0;
	setp.le.u32 	%p3, %r6, %r4;
	mov.u32 	%r17, %r6;
	@%p3 bra 	$L__BB0_2;
$L__BB0_5:
	setp.ne.s32 	%p4, %r1, 0;
	@%p4 bra 	$L__BB0_7;
	ld.shared.f32 	%f7, [_ZZ23BlockSumReductionKernelPfS_E12input_shared];
	cvta.to.global.u64 	%rd6, %rd1;
	atom.global.add.f32 	%f8, [%rd6], %f7;
$L__BB0_7:
	ret;

}


// ===== COMPILED SASS (sm_100) =====

	.target	sm_100

	.elftype	@"ET_EXEC"


//--------------------- .note.nv.tkinfo           --------------------------
	.section	.note.nv.tkinfo,"",@"SHT_NOTE"
	.sectionflags	@"SHF_NOTE_NV_TKINFO"
	.tkinfo
        /*0018*/ 	.word	0x00000002
        /*0030*/ 	.string	""
        /*0030*/ 	.string	"ptxas"
        /*0030*/ 	.string	"Cuda compilation tools, release 13.0, V13.0.88"
        /*0030*/ 	.string	"Build cuda_13.0.r13.0/compiler.36424714_0"
        /*0030*/ 	.string	"-arch sm_100 -m 64 "



//--------------------- .note.nv.cuinfo           --------------------------
	.section	.note.nv.cuinfo,"",@"SHT_NOTE"
	.sectionflags	@"SHF_NOTE_NV_CUINFO"
        /*0018*/ 	.short	0x0002
        /*001a*/ 	.short	0x0064
        /*001c*/ 	.short	0x0082
	.zero		2


//--------------------- .nv.info                  --------------------------
	.section	.nv.info,"",@"SHT_CUDA_INFO"
	.align	4


	//----- nvinfo : EIATTR_REGCOUNT
	.align		4
        /*0000*/ 	.byte	0x04, 0x2f
        /*0002*/ 	.short	(.L_1 - .L_0)
	.align		4
.L_0:
        /*0004*/ 	.word	index@(_Z23BlockSumReductionKernelPfS_)
        /*0008*/ 	.word	0x0000000c


	//----- nvinfo : EIATTR_FRAME_SIZE
	.align		4
.L_1:
        /*000c*/ 	.byte	0x04, 0x11
        /*000e*/ 	.short	(.L_3 - .L_2)
	.align		4
.L_2:
        /*0010*/ 	.word	index@(_Z23BlockSumReductionKernelPfS_)
        /*0014*/ 	.word	0x00000000


	//----- nvinfo : EIATTR_MIN_STACK_SIZE
	.align		4
.L_3:
        /*0018*/ 	.byte	0x04, 0x12
        /*001a*/ 	.short	(.L_5 - .L_4)
	.align		4
.L_4:
        /*001c*/ 	.word	index@(_Z23BlockSumReductionKernelPfS_)
        /*0020*/ 	.word	0x00000000
.L_5:


//--------------------- .nv.compat                --------------------------
	.section	.nv.compat,"",@"SHT_CUDA_COMPAT_INFO"
	.align	4
        /*0000*/ 	.byte	0x02, 0x09, 0x00, 0x00, 0x02, 0x02, 0x01, 0x00, 0x02, 0x05, 0x05, 0x00, 0x03, 0x07, 0x01, 0x01
        /*0010*/ 	.byte	0x02, 0x03, 0x00, 0x00, 0x02, 0x06, 0x01, 0x00, 0x04, 0x0b, 0x08, 0x00, 0x09, 0x00, 0x00, 0x00
        /*0020*/ 	.byte	0x00, 0x00, 0x00, 0x00


//--------------------- .nv.info._Z23BlockSumReductionKernelPfS_ --------------------------
	.section	.nv.info._Z23BlockSumReductionKernelPfS_,"",@"SHT_CUDA_INFO"
	.sectionflags	@""
	.align	4


	//----- nvinfo : EIATTR_CUDA_API_VERSION
	.align		4
        /*0000*/ 	.byte	0x04, 0x37
        /*0002*/ 	.short	(.L_7 - .L_6)
.L_6:
        /*0004*/ 	.word	0x00000082


	//----- nvinfo : EIATTR_KPARAM_INFO
	.align		4
.L_7:
        /*0008*/ 	.byte	0x04, 0x17
        /*000a*/ 	.short	(.L_9 - .L_8)
.L_8:
        /*000c*/ 	.word	0x00000000
        /*0010*/ 	.short	0x0001
        /*0012*/ 	.short	0x0008
        /*0014*/ 	.byte	0x00, 0xf5, 0x21, 0x00


	//----- nvinfo : EIATTR_KPARAM_INFO
	.align		4
.L_9:
        /*0018*/ 	.byte	0x04, 0x17
        /*001a*/ 	.short	(.L_11 - .L_10)
.L_10:
        /*001c*/ 	.word	0x00000000
        /*0020*/ 	.short	0x0000
        /*0022*/ 	.short	0x0000
        /*0024*/ 	.byte	0x00, 0xf5, 0x21, 0x00


	//----- nvinfo : EIATTR_SPARSE_MMA_MASK
	.align		4
.L_11:
        /*0028*/ 	.byte	0x03, 0x50
        /*002a*/ 	.short	0x0000


	//----- nvinfo : EIATTR_MAXREG_COUNT
	.align		4
        /*002c*/ 	.byte	0x03, 0x1b
        /*002e*/ 	.short	0x00ff


	//----- nvinfo : EIATTR_NUM_BARRIERS
	.align		4
        /*0030*/ 	.byte	0x02, 0x4c
        /*0032*/ 	.byte	0x01
	.zero		1


	//----- nvinfo : EIATTR_MERCURY_ISA_VERSION
	.align		4
        /*0034*/ 	.byte	0x03, 0x5f
        /*0036*/ 	.short	0x0101


	//----- nvinfo : EIATTR_VRC_CTA_INIT_COUNT
	.align		4
        /*0038*/ 	.byte	0x02, 0x4a
	.zero		1
	.zero		1


	//----- nvinfo : EIATTR_EXIT_INSTR_OFFSETS
	.align		4
        /*003c*/ 	.byte	0x04, 0x1c
        /*003e*/ 	.short	(.L_13 - .L_12)


	//   ....[0]....
.L_12:
        /*0040*/ 	.word	0x00000230


	//   ....[1]....
        /*0044*/ 	.word	0x000002a0


	//----- nvinfo : EIATTR_CBANK_PARAM_SIZE
	.align		4
.L_13:
        /*0048*/ 	.byte	0x03, 0x19
        /*004a*/ 	.short	0x0010


	//----- nvinfo : EIATTR_PARAM_CBANK
	.align		4
        /*004c*/ 	.byte	0x04, 0x0a
        /*004e*/ 	.short	(.L_15 - .L_14)
	.align		4
.L_14:
        /*0050*/ 	.word	index@(.nv.constant0._Z23BlockSumReductionKernelPfS_)
        /*0054*/ 	.short	0x0380
        /*0056*/ 	.short	0x0010


	//----- nvinfo : EIATTR_SW_WAR
	.align		4
.L_15:
        /*0058*/ 	.byte	0x04, 0x36
        /*005a*/ 	.short	(.L_17 - .L_16)
.L_16:
        /*005c*/ 	.word	0x00000008
.L_17:


//--------------------- .nv.callgraph             --------------------------
	.section	.nv.callgraph,"",@"SHT_CUDA_CALLGRAPH"
	.align	4
	.sectionentsize	8
	.align		4
        /*0000*/ 	.word	0x00000000
	.align		4
        /*0004*/ 	.word	0xffffffff
	.align		4
        /*0008*/ 	.word	0x00000000
	.align		4
        /*000c*/ 	.word	0xfffffffe
	.align		4
        /*0010*/ 	.word	0x00000000
	.align		4
        /*0014*/ 	.word	0xfffffffd
	.align		4
        /*0018*/ 	.word	0x00000000
	.align		4
        /*001c*/ 	.word	0xfffffffc


//--------------------- .text._Z23BlockSumReductionKernelPfS_ --------------------------
	.section	.text._Z23BlockSumReductionKernelPfS_,"ax",@progbits
	.align	128
        .global         _Z23BlockSumReductionKernelPfS_
        .type           _Z23BlockSumReductionKernelPfS_,@function
        .size           _Z23BlockSumReductionKernelPfS_,(.L_x_3 - _Z23BlockSumReductionKernelPfS_)
        .other          _Z23BlockSumReductionKernelPfS_,@"STO_CUDA_ENTRY STV_DEFAULT"
_Z23BlockSumReductionKernelPfS_:
.text._Z23BlockSumReductionKernelPfS_:
[----:B------:R-:W-:Y:S01]  /*0000*/  LDC R1, c[0x0][0x37c] ;  /* 0x0000df00ff017b82 */ /* 0x000fe20000000800 */
[----:B------:R-:W0:Y:S01]  /*0010*/  S2R R9, SR_TID.X ;  /* 0x0000000000097919 */ /* 0x000e220000002100 */
[----:B------:R-:W0:Y:S06]  /*0020*/  LDCU UR6, c[0x0][0x360] ;  /* 0x00006c00ff0677ac */ /* 0x000e2c0008000800 */
[----:B------:R-:W1:Y:S01]  /*0030*/  LDC.64 R2, c[0x0][0x380] ;  /* 0x0000e000ff027b82 */ /* 0x000e620000000a00 */
[----:B------:R-:W0:Y:S01]  /*0040*/  S2R R0, SR_CTAID.X ;  /* 0x0000000000007919 */ /* 0x000e220000002500 */
[----:B------:R-:W2:Y:S01]  /*0050*/  LDCU.64 UR8, c[0x0][0x358] ;  /* 0x00006b00ff0877ac */ /* 0x000ea20008000a00 */
[----:B0-----:R-:W-:-:S04]  /*0060*/  IMAD R0, R0, UR6, R9 ;  /* 0x0000000600007c24 */ /* 0x001fc8000f8e0209 */
[----:B------:R-:W-:-:S04]  /*0070*/  IMAD.SHL.U32 R5, R0, 0x2, RZ ;  /* 0x0000000200057824 */ /* 0x000fc800078e00ff */
[----:B-1----:R-:W-:-:S05]  /*0080*/  IMAD.WIDE.U32 R2, R5, 0x4, R2 ;  /* 0x0000000405027825 */ /* 0x002fca00078e0002 */
[----:B--2---:R-:W2:Y:S04]  /*0090*/  LDG.E R0, desc[UR8][R2.64] ;  /* 0x0000000802007981 */ /* 0x004ea8000c1e1900 */
[----:B------:R-:W2:Y:S01]  /*00a0*/  LDG.E R5, desc[UR8][R2.64+0x4] ;  /* 0x0000040802057981 */ /* 0x000ea2000c1e1900 */
[----:B------:R-:W0:Y:S01]  /*00b0*/  S2UR UR5, SR_CgaCtaId ;  /* 0x00000000000579c3 */ /* 0x000e220000008800 */
[----:B------:R-:W-:Y:S01]  /*00c0*/  UMOV UR4, 0x400 ;  /* 0x0000040000047882 */ /* 0x000fe20000000000 */
[----:B------:R-:W-:Y:S01]  /*00d0*/  UISETP.GE.U32.AND UP0, UPT, UR6, 0x2, UPT ;  /* 0x000000020600788c */ /* 0x000fe2000bf06070 */
[----:B------:R-:W-:Y:S01]  /*00e0*/  ISETP.NE.AND P0, PT, R9, RZ, PT ;  /* 0x000000ff0900720c */ /* 0x000fe20003f05270 */
[----:B0-----:R-:W-:-:S06]  /*00f0*/  ULEA UR4, UR5, UR4, 0x18 ;  /* 0x0000000405047291 */ /* 0x001fcc000f8ec0ff */
[----:B------:R-:W-:Y:S01]  /*0100*/  LEA R7, R9, UR4, 0x2 ;  /* 0x0000000409077c11 */ /* 0x000fe2000f8e10ff */
[----:B--2---:R-:W-:-:S05]  /*0110*/  FADD R0, R0, R5 ;  /* 0x0000000500007221 */ /* 0x004fca0000000000 */
[----:B------:R0:W-:Y:S01]  /*0120*/  STS [R7], R0 ;  /* 0x0000000007007388 */ /* 0x0001e20000000800 */
[----:B------:R-:W-:Y:S06]  /*0130*/  BAR.SYNC.DEFER_BLOCKING 0x0 ;  /* 0x0000000000007b1d */ /* 0x000fec0000010000 */
[----:B------:R-:W-:Y:S05]  /*0140*/  BRA.U !UP0, `(.L_x_0) ;  /* 0x0000000108387547 */ /* 0x000fea000b800000 */
[----:B0-----:R-:W-:Y:S01]  /*0150*/  IMAD.MOV.U32 R0, RZ, RZ, 0x1 ;  /* 0x00000001ff007424 */ /* 0x001fe200078e00ff */
[----:B------:R-:W-:-:S12]  /*0160*/  USHF.R.U32.HI UR4, URZ, 0x1, UR6 ;  /* 0x00000001ff047899 */ /* 0x000fd80008011606 */
.L_x_1:
[----:B------:R-:W-:-:S05]  /*0170*/  SHF.L.U32 R5, R0, 0x1, RZ ;  /* 0x0000000100057819 */ /* 0x000fca00000006ff */
[----:B------:R-:W-:-:S05]  /*0180*/  VIADD R2, R5, 0xffffffff ;  /* 0xffffffff05027836 */ /* 0x000fca0000000000 */
[----:B------:R-:W-:-:S13]  /*0190*/  LOP3.LUT P1, RZ, R2, R9, RZ, 0xc0, !PT ;  /* 0x0000000902ff7212 */ /* 0x000fda000782c0ff */
[----:B------:R-:W-:Y:S01]  /*01a0*/  @!P1 LEA R2, R0, R7, 0x2 ;  /* 0x0000000700029211 */ /* 0x000fe200078e10ff */
[----:B------:R-:W-:Y:S01]  /*01b0*/  @!P1 LDS R3, [R7] ;  /* 0x0000000007039984 */ /* 0x000fe20000000800 */
[----:B------:R-:W-:-:S04]  /*01c0*/  MOV R0, R5 ;  /* 0x0000000500007202 */ /* 0x000fc80000000f00 */
[----:B------:R-:W0:Y:S02]  /*01d0*/  @!P1 LDS R2, [R2] ;  /* 0x0000000002029984 */ /* 0x000e240000000800 */
[----:B0-----:R-:W-:-:S05]  /*01e0*/  @!P1 FADD R4, R2, R3 ;  /* 0x0000000302049221 */ /* 0x001fca0000000000 */
[----:B------:R1:W-:Y:S01]  /*01f0*/  @!P1 STS [R7], R4 ;  /* 0x0000000407009388 */ /* 0x0003e20000000800 */
[----:B------:R-:W-:Y:S01]  /*0200*/  BAR.SYNC.DEFER_BLOCKING 0x0 ;  /* 0x0000000000007b1d */ /* 0x000fe20000010000 */
[----:B------:R-:W-:-:S13]  /*0210*/  ISETP.GT.U32.AND P1, PT, R5, UR4, PT ;  /* 0x0000000405007c0c */ /* 0x000fda000bf24070 */
[----:B-1----:R-:W-:Y:S05]  /*0220*/  @!P1 BRA `(.L_x_1) ;  /* 0xfffffffc00d09947 */ /* 0x002fea000383ffff */
.L_x_0:
[----:B------:R-:W-:Y:S05]  /*0230*/  @P0 EXIT ;  /* 0x000000000000094d */ /* 0x000fea0003800000 */
[----:B------:R-:W1:Y:S01]  /*0240*/  S2UR UR5, SR_CgaCtaId ;  /* 0x00000000000579c3 */ /* 0x000e620000008800 */
[----:B------:R-:W-:-:S07]  /*0250*/  UMOV UR4, 0x400 ;  /* 0x0000040000047882 */ /* 0x000fce0000000000 */
[----:B------:R-:W2:Y:S01]  /*0260*/  LDC.64 R2, c[0x0][0x388] ;  /* 0x0000e200ff027b82 */ /* 0x000ea20000000a00 */
[----:B-1----:R-:W-:-:S09]  /*0270*/  ULEA UR4, UR5, UR4, 0x18 ;  /* 0x0000000405047291 */ /* 0x002fd2000f8ec0ff */
[----:B------:R-:W2:Y:S04]  /*0280*/  LDS R5, [UR4] ;  /* 0x00000004ff057984 */ /* 0x000ea80008000800 */
[----:B--2---:R-:W-:Y:S01]  /*0290*/  REDG.E.ADD.F32.FTZ.RN.STRONG.GPU desc[UR8][R2.64], R5 ;  /* 0x00000005020079a6 */ /* 0x004fe2000c12f308 */
[----:B------:R-:W-:Y:S05]  /*02a0*/  EXIT ;  /* 0x000000000000794d */ /* 0x000fea0003800000 */
.L_x_2:
[----:B------:R-:W-:-:S00]  /*02b0*/  BRA `(.L_x_2) ;  /* 0xfffffffc00fc7947 */ /* 0x000fc0000383ffff */
[----:B------:R-:W-:-:S00]  /*02c0*/  NOP ;  /* 0x0000000000007918 */ /* 0x000fc00000000000 */
        /* <DEDUP_REMOVED lines=11> */
.L_x_3:


//--------------------- .nv.shared._Z23BlockSumReductionKernelPfS_ --------------------------
	.section	.nv.shared._Z23BlockSumReductionKernelPfS_,"aw",@nobits
	.sectionflags	@""
	.align	4
.nv.shared._Z23BlockSumReductionKernelPfS_:
	.zero		5120


//--------------------- .nv.shared.reserved.0     --------------------------
	.section	.nv.shared.reserved.0,"aw",@nobits
	.weak		__nv_reservedSMEM_offset_0_alias
	.size		__nv_reservedSMEM_offset_0_alias, 0, 64
	.other		__nv_reservedSMEM_offset_0_alias,@"STO_CUDA_RESERVED_SHARED STV_DEFAULT"
__nv_reservedSMEM_offset_0_alias:
	.zero		0
	.zero		64


//--------------------- .nv.constant0._Z23BlockSumReductionKernelPfS_ --------------------------
	.section	.nv.constant0._Z23BlockSumReductionKernelPfS_,"a",@progbits
	.sectionflags	@""
	.align	4
.nv.constant0._Z23BlockSumReductionKernelPfS_:
	.zero		912


//--------------------- SYMBOLS --------------------------

	.type		.nv.reservedSmem.offset0,@object
	.size		.nv.reservedSmem.offset0,0x4
	.type		.nv.reservedSmem.cap,@object
	.size		.nv.reservedSmem.cap,0x4
